	.headerflags	@"EF_CUDA_TEXMODE_UNIFIED EF_CUDA_64BIT_ADDRESS EF_CUDA_ACCELERATORS EF_CUDA_SM90 EF_CUDA_VIRTUAL_SM(EF_CUDA_SM90)"
	.elftype	@"ET_EXEC"


//--------------------- .nv.info                  --------------------------
	.section	.nv.info,"",@"SHT_CUDA_INFO"
	.align	4


	//----- nvinfo : EIATTR_REGCOUNT
	.align		4
        /*0000*/ 	.byte	0x04, 0x2f
        /*0002*/ 	.short	(.L_3 - .L_2)
	.align		4
.L_2:
        /*0004*/ 	.word	index@(triton_poi_fused_add_div_0)
        /*0008*/ 	.word	0x00000013


	//----- nvinfo : EIATTR_MIN_STACK_SIZE
	.align		4
.L_3:
        /*000c*/ 	.byte	0x04, 0x12
        /*000e*/ 	.short	(.L_5 - .L_4)
	.align		4
.L_4:
        /*0010*/ 	.word	index@(triton_poi_fused_add_div_0)
        /*0014*/ 	.word	0x00000000


	//----- nvinfo : EIATTR_FRAME_SIZE
	.align		4
.L_5:
        /*0018*/ 	.byte	0x04, 0x11
        /*001a*/ 	.short	(.L_7 - .L_6)
	.align		4
.L_6:
        /*001c*/ 	.word	index@(triton_poi_fused_add_div_0)
        /*0020*/ 	.word	0x00000000


	//----- nvinfo : EIATTR_MIN_STACK_SIZE
	.align		4
.L_7:
        /*0024*/ 	.byte	0x04, 0x12
        /*0026*/ 	.short	(.L_9 - .L_8)
	.align		4
.L_8:
        /*0028*/ 	.word	index@(triton_poi_fused_add_div_0)
        /*002c*/ 	.word	0x00000000
.L_9:


//--------------------- .nv.info.triton_poi_fused_add_div_0 --------------------------
	.section	.nv.info.triton_poi_fused_add_div_0,"",@"SHT_CUDA_INFO"
	.sectionflags	@""
	.align	4


	//----- nvinfo : EIATTR_CUDA_API_VERSION
	.align		4
        /*0000*/ 	.byte	0x04, 0x37
        /*0002*/ 	.short	(.L_11 - .L_10)
.L_10:
        /*0004*/ 	.word	0x0000007c


	//----- nvinfo : EIATTR_KPARAM_INFO
	.align		4
.L_11:
        /*0008*/ 	.byte	0x04, 0x17
        /*000a*/ 	.short	(.L_13 - .L_12)
.L_12:
        /*000c*/ 	.word	0x00000000
        /*0010*/ 	.short	0x0002
        /*0012*/ 	.short	0x0010
        /*0014*/ 	.byte	0x00, 0xf0, 0x11, 0x00


	//----- nvinfo : EIATTR_KPARAM_INFO
	.align		4
.L_13:
        /*0018*/ 	.byte	0x04, 0x17
        /*001a*/ 	.short	(.L_15 - .L_14)
.L_14:
        /*001c*/ 	.word	0x00000000
        /*0020*/ 	.short	0x0001
        /*0022*/ 	.short	0x0008
        /*0024*/ 	.byte	0x00, 0xf4, 0x21, 0x00


	//----- nvinfo : EIATTR_KPARAM_INFO
	.align		4
.L_15:
        /*0028*/ 	.byte	0x04, 0x17
        /*002a*/ 	.short	(.L_17 - .L_16)
.L_16:
        /*002c*/ 	.word	0x00000000
        /*0030*/ 	.short	0x0000
        /*0032*/ 	.short	0x0000
        /*0034*/ 	.byte	0x00, 0xf4, 0x21, 0x00


	//----- nvinfo : EIATTR_SPARSE_MMA_MASK
	.align		4
.L_17:
        /*0038*/ 	.byte	0x03, 0x50
        /*003a*/ 	.short	0x0000


	//----- nvinfo : EIATTR_MAXREG_COUNT
	.align		4
        /*003c*/ 	.byte	0x03, 0x1b
        /*003e*/ 	.short	0x00ff


	//----- nvinfo : EIATTR_EXIT_INSTR_OFFSETS
	.align		4
        /*0040*/ 	.byte	0x04, 0x1c
        /*0042*/ 	.short	(.L_19 - .L_18)


	//   ....[0]....
.L_18:
        /*0044*/ 	.word	0x000002e0


	//   ....[1]....
        /*0048*/ 	.word	0x00000300


	//----- nvinfo : EIATTR_REQNTID
	.align		4
.L_19:
        /*004c*/ 	.byte	0x04, 0x10
        /*004e*/ 	.short	(.L_21 - .L_20)
.L_20:
        /*0050*/ 	.word	0x00000080
        /*0054*/ 	.word	0x00000001
        /*0058*/ 	.word	0x00000001


	//----- nvinfo : EIATTR_CBANK_PARAM_SIZE
	.align		4
.L_21:
        /*005c*/ 	.byte	0x03, 0x19
        /*005e*/ 	.short	0x0014


	//----- nvinfo : EIATTR_PARAM_CBANK
	.align		4
        /*0060*/ 	.byte	0x04, 0x0a
        /*0062*/ 	.short	(.L_23 - .L_22)
	.align		4
.L_22:
        /*0064*/ 	.word	index@(.nv.constant0.triton_poi_fused_add_div_0)
        /*0068*/ 	.short	0x0210
        /*006a*/ 	.short	0x0014


	//----- nvinfo : EIATTR_SW_WAR
	.align		4
.L_23:
        /*006c*/ 	.byte	0x04, 0x36
        /*006e*/ 	.short	(.L_25 - .L_24)
.L_24:
        /*0070*/ 	.word	0x00000008
.L_25:


//--------------------- .nv.callgraph             --------------------------
	.section	.nv.callgraph,"",@"SHT_CUDA_CALLGRAPH"
	.align	4
	.sectionentsize	8
	.align		4
        /*0000*/ 	.word	0x00000000
	.align		4
        /*0004*/ 	.word	0xffffffff
	.align		4
        /*0008*/ 	.word	0x00000000
	.align		4
        /*000c*/ 	.word	0xfffffffe
	.align		4
        /*0010*/ 	.word	0x00000000
	.align		4
        /*0014*/ 	.word	0xfffffffd
	.align		4
        /*0018*/ 	.word	0x00000000
	.align		4
        /*001c*/ 	.word	0xfffffffc


//--------------------- .nv.constant4             --------------------------
	.section	.nv.constant4,"a",@progbits
	.align	8
	.align		8
.nv.constant4:
        /*0000*/ 	.dword	_$_str
	.align		8
        /*0008*/ 	.dword	_$_str_$_2


//--------------------- .text.triton_poi_fused_add_div_0 --------------------------
	.section	.text.triton_poi_fused_add_div_0,"ax",@progbits
	.align	128
        .global         triton_poi_fused_add_div_0
        .type           triton_poi_fused_add_div_0,@function
        .size           triton_poi_fused_add_div_0,(.L_x_1 - triton_poi_fused_add_div_0)
        .other          triton_poi_fused_add_div_0,@"STO_CUDA_ENTRY STV_DEFAULT"
triton_poi_fused_add_div_0:
.text.triton_poi_fused_add_div_0:
[----:B------:R-:W0:Y:S02]  /*0000*/  LDC R1, c[0x0][0x28] ;  /* 0x00000a00ff017b82 */ /* 0x000e240000000800 */
[----:B------:R-:W1:Y:S01]  /*0010*/  S2R R5, SR_TID.X ;  /* 0x0000000000057919 */ /* 0x000e620000002100 */
[----:B------:R-:W2:Y:S01]  /*0020*/  LDC.64 R2, c[0x0][0x210] ;  /* 0x00008400ff027b82 */ /* 0x000ea20000000a00 */
[----:B------:R-:W-:Y:S01]  /*0030*/  ULDC.64 UR4, c[0x0][0x208] ;  /* 0x0000820000047ab9 */ /* 0x000fe20000000a00 */
[----:B------:R-:W3:Y:S01]  /*0040*/  S2R R0, SR_CTAID.X ;  /* 0x0000000000007919 */ /* 0x000ee20000002500 */
[----:B-1----:R-:W-:Y:S02]  /*0050*/  LOP3.LUT R5, R5, 0x7f, RZ, 0xc0, !PT ;  /* 0x0000007f05057812 */ /* 0x002fe400078ec0ff */
[----:B---3--:R-:W-:Y:S02]  /*0060*/  SHF.R.S32.HI R4, RZ, 0x18, R0 ;  /* 0x00000018ff047819 */ /* 0x008fe40000011400 */
[----:B------:R-:W-:Y:S02]  /*0070*/  LEA R5, R0, R5, 0x7 ;  /* 0x0000000500057211 */ /* 0x000fe400078e38ff */
[----:B------:R-:W-:-:S02]  /*0080*/  SGXT R0, R4, 0x1 ;  /* 0x000000010400781a */ /* 0x000fc40000000200 */
[----:B------:R-:W-:Y:S02]  /*0090*/  ISETP.GE.AND P1, PT, R5, 0x100, PT ;  /* 0x000001000500780c */ /* 0x000fe40003f26270 */
[CC--:B------:R-:W-:Y:S02]  /*00a0*/  LEA.HI R4, R0.reuse, R5.reuse, RZ, 0x4 ;  /* 0x0000000500047211 */ /* 0x0c0fe400078f20ff */
[----:B------:R-:W-:Y:S02]  /*00b0*/  LEA.HI R0, R0, R5, RZ, 0x6 ;  /* 0x0000000500007211 */ /* 0x000fe400078f30ff */
[----:B------:R-:W-:Y:S02]  /*00c0*/  LOP3.LUT R4, R4, 0xfffffff0, RZ, 0xc0, !PT ;  /* 0xfffffff004047812 */ /* 0x000fe400078ec0ff */
[----:B------:R-:W-:-:S04]  /*00d0*/  LOP3.LUT R0, R0, 0xffffffc0, RZ, 0xc0, !PT ;  /* 0xffffffc000007812 */ /* 0x000fc800078ec0ff */
[----:B------:R-:W-:Y:S01]  /*00e0*/  IADD3 R11, R0, R5, -R4 ;  /* 0x00000005000b7210 */ /* 0x000fe20007ffe804 */
[----:B------:R-:W-:Y:S01]  /*00f0*/  HFMA2.MMA R4, -RZ, RZ, 0, 0 ;  /* 0x00000000ff047435 */ /* 0x000fe200000001ff */
[----:B------:R-:W-:Y:S02]  /*0100*/  IMAD.MOV.U32 R0, RZ, RZ, RZ ;  /* 0x000000ffff007224 */ /* 0x000fe400078e00ff */
[----:B------:R-:W-:Y:S01]  /*0110*/  IADD3 R9, R11, 0x10, RZ ;  /* 0x000000100b097810 */ /* 0x000fe20007ffe0ff */
[----:B--2---:R-:W-:Y:S01]  /*0120*/  IMAD.WIDE R6, R11, 0x4, R2 ;  /* 0x000000040b067825 */ /* 0x004fe200078e0202 */
[----:B------:R-:W-:-:S03]  /*0130*/  IADD3 R13, R11, 0x20, RZ ;  /* 0x000000200b0d7810 */ /* 0x000fc60007ffe0ff */
[----:B------:R-:W-:Y:S01]  /*0140*/  IMAD.WIDE R8, R9, 0x4, R2 ;  /* 0x0000000409087825 */ /* 0x000fe200078e0202 */
[----:B------:R-:W-:Y:S01]  /*0150*/  MOV R14, RZ ;  /* 0x000000ff000e7202 */ /* 0x000fe20000000f00 */
[----:B------:R-:W-:Y:S01]  /*0160*/  HFMA2.MMA R16, -RZ, RZ, 0, 0 ;  /* 0x00000000ff107435 */ /* 0x000fe200000001ff */
[----:B------:R1:W2:Y:S01]  /*0170*/  @!P1 LDG.E.EL R0, desc[UR4][R6.64] ;  /* 0x0000000406009981 */ /* 0x0002a2000c2e1900 */
[----:B------:R-:W-:-:S03]  /*0180*/  VIADD R15, R11, 0x30 ;  /* 0x000000300b0f7836 */ /* 0x000fc60000000000 */
[----:B------:R-:W3:Y:S01]  /*0190*/  @!P1 LDG.E.EL R4, desc[UR4][R8.64] ;  /* 0x0000000408049981 */ /* 0x000ee2000c2e1900 */
[----:B------:R-:W-:-:S04]  /*01a0*/  IMAD.WIDE R10, R13, 0x4, R2 ;  /* 0x000000040d0a7825 */ /* 0x000fc800078e0202 */
[--C-:B------:R-:W-:Y:S01]  /*01b0*/  IMAD.WIDE R12, R15, 0x4, R2.reuse ;  /* 0x000000040f0c7825 */ /* 0x100fe200078e0202 */
[----:B------:R-:W4:Y:S01]  /*01c0*/  @!P1 LDG.E.EL R14, desc[UR4][R10.64] ;  /* 0x000000040a0e9981 */ /* 0x000f22000c2e1900 */
[----:B-1----:R-:W1:Y:S03]  /*01d0*/  LDC.64 R6, c[0x0][0x218] ;  /* 0x00008600ff067b82 */ /* 0x002e660000000a00 */
[----:B------:R-:W5:Y:S01]  /*01e0*/  @!P1 LDG.E.EL R16, desc[UR4][R12.64] ;  /* 0x000000040c109981 */ /* 0x000f62000c2e1900 */
[----:B------:R-:W-:Y:S01]  /*01f0*/  MOV R15, RZ ;  /* 0x000000ff000f7202 */ /* 0x000fe20000000f00 */
[----:B------:R-:W-:-:S05]  /*0200*/  IMAD.WIDE R2, R5, 0x4, R2 ;  /* 0x0000000405027825 */ /* 0x000fca00078e0202 */
[----:B------:R1:W5:Y:S02]  /*0210*/  @!P1 LDG.E R15, desc[UR4][R2.64] ;  /* 0x00000004020f9981 */ /* 0x000364000c1e1900 */
[----:B-1----:R-:W-:-:S04]  /*0220*/  IMAD.WIDE R2, R5, 0x4, R6 ;  /* 0x0000000405027825 */ /* 0x002fc800078e0206 */
[----:B---3--:R-:W-:-:S04]  /*0230*/  FMUL R9, R4, R4 ;  /* 0x0000000404097220 */ /* 0x008fc80000400000 */
[----:B--2---:R-:W-:-:S04]  /*0240*/  FFMA R9, R0, R0, R9 ;  /* 0x0000000000097223 */ /* 0x004fc80000000009 */
[----:B----4-:R-:W-:-:S04]  /*0250*/  FFMA R9, R14, R14, R9 ;  /* 0x0000000e0e097223 */ /* 0x010fc80000000009 */
[----:B-----5:R-:W-:-:S06]  /*0260*/  FFMA R9, R16, R16, R9 ;  /* 0x0000001010097223 */ /* 0x020fcc0000000009 */
[----:B------:R-:W1:Y:S02]  /*0270*/  MUFU.SQRT R9, R9 ;  /* 0x0000000900097308 */ /* 0x000e640000002000 */
[----:B-1----:R-:W-:-:S05]  /*0280*/  FADD R0, R9, 9.9999999600419720025e-13 ;  /* 0x2b8cbccc09007421 */ /* 0x002fca0000000000 */
[----:B------:R-:W-:-:S13]  /*0290*/  FSETP.GT.AND P0, PT, R0, 8.50705917302346158658e+37, PT ;  /* 0x7e8000000000780b */ /* 0x000fda0003f04000 */
[----:B------:R-:W-:-:S06]  /*02a0*/  @P0 FMUL R0, R0, 0.25 ;  /* 0x3e80000000000820 */ /* 0x000fcc0000400000 */
[----:B------:R-:W1:Y:S01]  /*02b0*/  MUFU.RCP R0, R0 ;  /* 0x0000000000007308 */ /* 0x000e620000001000 */
[----:B------:R-:W-:-:S04]  /*02c0*/  @P0 FMUL R15, R15, 0.25 ;  /* 0x3e8000000f0f0820 */ /* 0x000fc80000400000 */
[----:B-1----:R-:W-:Y:S01]  /*02d0*/  FMUL R15, R0, R15 ;  /* 0x0000000f000f7220 */ /* 0x002fe20000400000 */
[----:B------:R-:W-:Y:S06]  /*02e0*/  @P1 EXIT ;  /* 0x000000000000194d */ /* 0x000fec0003800000 */
[----:B------:R-:W-:Y:S01]  /*02f0*/  STG.E desc[UR4][R2.64], R15 ;  /* 0x0000000f02007986 */ /* 0x000fe2000c101904 */
[----:B------:R-:W-:Y:S05]  /*0300*/  EXIT ;  /* 0x000000000000794d */ /* 0x000fea0003800000 */
.L_x_0:
[----:B------:R-:W-:-:S00]  /*0310*/  BRA `(.L_x_0) ;  /* 0xfffffffc00fc7947 */ /* 0x000fc0000383ffff */
[----:B------:R-:W-:-:S00]  /*0320*/  NOP ;  /* 0x0000000000007918 */ /* 0x000fc00000000000 */
        /* <DEDUP_REMOVED lines=13> */
.L_x_1:


//--------------------- .nv.global.init           --------------------------
	.section	.nv.global.init,"aw",@progbits
.nv.global.init:
	.type		_$_str,@object
	.size		_$_str,(_$_str_$_2 - _$_str)
_$_str:
        /*0000*/ 	.byte	0x5f, 0x5f, 0x43, 0x55, 0x44, 0x41, 0x5f, 0x46, 0x54, 0x5a, 0x00
	.type		_$_str_$_2,@object
	.size		_$_str_$_2,(.L_1 - _$_str_$_2)
_$_str_$_2:
        /*000b*/ 	.byte	0x5f, 0x5f, 0x43, 0x55, 0x44, 0x41, 0x5f, 0x50, 0x52, 0x45, 0x43, 0x5f, 0x53, 0x51, 0x52, 0x54
        /*001b*/ 	.byte	0x00
.L_1:


//--------------------- .nv.constant0.triton_poi_fused_add_div_0 --------------------------
	.section	.nv.constant0.triton_poi_fused_add_div_0,"a",@progbits
	.sectionflags	@""
	.align	4
.nv.constant0.triton_poi_fused_add_div_0:
	.zero		548
